//
// Generated by NVIDIA NVVM Compiler
//
// Compiler Build ID: CL-36424714
// Cuda compilation tools, release 13.0, V13.0.88
// Based on NVVM 20.0.0
//

.version 9.0
.target sm_100
.address_size 64

	// .globl	_Z12generateHeatiiPfS_S_f

.visible .entry _Z12generateHeatiiPfS_S_f(
	.param .u32 _Z12generateHeatiiPfS_S_f_param_0,
	.param .u32 _Z12generateHeatiiPfS_S_f_param_1,
	.param .u64 .ptr .align 1 _Z12generateHeatiiPfS_S_f_param_2,
	.param .u64 .ptr .align 1 _Z12generateHeatiiPfS_S_f_param_3,
	.param .u64 .ptr .align 1 _Z12generateHeatiiPfS_S_f_param_4,
	.param .f32 _Z12generateHeatiiPfS_S_f_param_5
)
{
	.reg .pred 	%p<18>;
	.reg .b32 	%r<43>;
	.reg .b32 	%f<102>;
	.reg .b64 	%rd<65>;

	ld.param.u32 	%r18, [_Z12generateHeatiiPfS_S_f_param_0];
	ld.param.u32 	%r17, [_Z12generateHeatiiPfS_S_f_param_1];
	ld.param.u64 	%rd12, [_Z12generateHeatiiPfS_S_f_param_2];
	ld.param.u64 	%rd13, [_Z12generateHeatiiPfS_S_f_param_3];
	cvta.to.global.u64 	%rd1, %rd13;
	cvta.to.global.u64 	%rd2, %rd12;
	mov.u32 	%r20, %ctaid.x;
	mov.u32 	%r21, %ntid.x;
	mov.u32 	%r22, %tid.x;
	mad.lo.s32 	%r23, %r20, %r21, %r22;
	setp.lt.s32 	%p1, %r23, 1;
	add.s32 	%r24, %r18, -1;
	setp.ge.s32 	%p2, %r23, %r24;
	or.pred  	%p3, %p1, %p2;
	@%p3 bra 	$L__BB0_12;
	setp.lt.s32 	%p4, %r17, 3;
	mov.f32 	%f101, 0f00000000;
	@%p4 bra 	$L__BB0_11;
	mul.lo.s32 	%r2, %r17, %r23;
	add.s32 	%r3, %r17, -2;
	add.s32 	%r26, %r17, -3;
	and.b32  	%r4, %r3, 3;
	setp.lt.u32 	%p5, %r26, 3;
	mov.f32 	%f101, 0f00000000;
	mov.b32 	%r42, 1;
	@%p5 bra 	$L__BB0_6;
	and.b32  	%r28, %r3, -4;
	neg.s32 	%r40, %r28;
	mad.lo.s32 	%r29, %r17, %r23, %r17;
	add.s32 	%r30, %r29, 1;
	mul.wide.u32 	%rd14, %r30, 4;
	add.s64 	%rd64, %rd2, %rd14;
	mul.wide.s32 	%rd15, %r17, 4;
	add.s32 	%r38, %r2, 1;
	mul.wide.u32 	%rd16, %r17, 4;
	sub.s64 	%rd17, %rd16, %rd15;
	add.s64 	%rd18, %rd17, %rd2;
	add.s64 	%rd4, %rd18, 4;
	mul.wide.u32 	%rd63, %r38, 4;
	add.s64 	%rd19, %rd16, %rd2;
	add.s64 	%rd6, %rd19, 8;
	mov.f32 	%f101, 0f00000000;
	mov.b32 	%r39, 0;
$L__BB0_4:
	.pragma "nounroll";
	mul.wide.s32 	%rd20, %r38, 4;
	mul.wide.s32 	%rd21, %r17, 4;
	sub.s64 	%rd22, %rd2, %rd21;
	add.s64 	%rd23, %rd22, %rd20;
	add.s64 	%rd24, %rd4, %rd20;
	ld.global.f32 	%f14, [%rd23];
	ld.global.f32 	%f15, [%rd64];
	ld.global.f32 	%f16, [%rd24+-8];
	add.s64 	%rd25, %rd2, %rd63;
	ld.global.f32 	%f17, [%rd25+4];
	ld.global.f32 	%f18, [%rd25];
	add.f32 	%f19, %f14, %f15;
	add.f32 	%f20, %f19, %f16;
	add.f32 	%f21, %f20, %f17;
	mul.f32 	%f22, %f21, 0f3E800000;
	sub.f32 	%f23, %f18, %f22;
	abs.f32 	%f24, %f23;
	setp.gt.f32 	%p6, %f24, %f101;
	selp.f32 	%f25, %f24, %f101, %p6;
	add.s64 	%rd26, %rd1, %rd63;
	st.global.f32 	[%rd26], %f22;
	ld.global.f32 	%f26, [%rd23+4];
	add.s64 	%rd27, %rd6, %rd63;
	ld.global.f32 	%f27, [%rd27+-4];
	ld.global.f32 	%f28, [%rd24+-4];
	ld.global.f32 	%f29, [%rd25+8];
	ld.global.f32 	%f30, [%rd25+4];
	add.f32 	%f31, %f26, %f27;
	add.f32 	%f32, %f31, %f28;
	add.f32 	%f33, %f32, %f29;
	mul.f32 	%f34, %f33, 0f3E800000;
	sub.f32 	%f35, %f30, %f34;
	abs.f32 	%f36, %f35;
	setp.gt.f32 	%p7, %f36, %f25;
	selp.f32 	%f37, %f36, %f25, %p7;
	st.global.f32 	[%rd26+4], %f34;
	ld.global.f32 	%f38, [%rd23+8];
	ld.global.f32 	%f39, [%rd27];
	ld.global.f32 	%f40, [%rd24];
	ld.global.f32 	%f41, [%rd25+12];
	ld.global.f32 	%f42, [%rd25+8];
	add.f32 	%f43, %f38, %f39;
	add.f32 	%f44, %f43, %f40;
	add.f32 	%f45, %f44, %f41;
	mul.f32 	%f46, %f45, 0f3E800000;
	sub.f32 	%f47, %f42, %f46;
	abs.f32 	%f48, %f47;
	setp.gt.f32 	%p8, %f48, %f37;
	selp.f32 	%f49, %f48, %f37, %p8;
	st.global.f32 	[%rd26+8], %f46;
	ld.global.f32 	%f50, [%rd23+12];
	ld.global.f32 	%f51, [%rd27+4];
	ld.global.f32 	%f52, [%rd24+4];
	ld.global.f32 	%f53, [%rd25+16];
	ld.global.f32 	%f54, [%rd25+12];
	add.f32 	%f55, %f50, %f51;
	add.f32 	%f56, %f55, %f52;
	add.f32 	%f57, %f56, %f53;
	mul.f32 	%f58, %f57, 0f3E800000;
	sub.f32 	%f59, %f54, %f58;
	abs.f32 	%f60, %f59;
	setp.gt.f32 	%p9, %f60, %f49;
	selp.f32 	%f101, %f60, %f49, %p9;
	st.global.f32 	[%rd26+12], %f58;
	add.s32 	%r40, %r40, 4;
	add.s32 	%r39, %r39, 4;
	add.s64 	%rd64, %rd64, 16;
	add.s32 	%r38, %r38, 4;
	add.s64 	%rd63, %rd63, 16;
	setp.ne.s32 	%p10, %r40, 0;
	@%p10 bra 	$L__BB0_4;
	add.s32 	%r42, %r39, 1;
$L__BB0_6:
	setp.eq.s32 	%p11, %r4, 0;
	@%p11 bra 	$L__BB0_11;
	setp.eq.s32 	%p12, %r4, 1;
	@%p12 bra 	$L__BB0_9;
	add.s32 	%r31, %r42, %r2;
	sub.s32 	%r32, %r31, %r17;
	mul.wide.s32 	%rd28, %r32, 4;
	add.s64 	%rd29, %rd2, %rd28;
	ld.global.f32 	%f62, [%rd29];
	add.s32 	%r33, %r31, %r17;
	mul.wide.u32 	%rd30, %r33, 4;
	add.s64 	%rd31, %rd2, %rd30;
	ld.global.f32 	%f63, [%rd31];
	cvt.u64.u32 	%rd32, %r17;
	mul.wide.u32 	%rd33, %r17, 4;
	add.s64 	%rd34, %rd29, %rd33;
	ld.global.f32 	%f64, [%rd34+-4];
	mul.wide.u32 	%rd35, %r31, 4;
	add.s64 	%rd36, %rd2, %rd35;
	ld.global.f32 	%f65, [%rd36+4];
	ld.global.f32 	%f66, [%rd36];
	add.f32 	%f67, %f62, %f63;
	add.f32 	%f68, %f67, %f64;
	add.f32 	%f69, %f68, %f65;
	mul.f32 	%f70, %f69, 0f3E800000;
	sub.f32 	%f71, %f66, %f70;
	abs.f32 	%f72, %f71;
	setp.gt.f32 	%p13, %f72, %f101;
	selp.f32 	%f73, %f72, %f101, %p13;
	add.s64 	%rd37, %rd1, %rd35;
	st.global.f32 	[%rd37], %f70;
	cvt.u64.u32 	%rd38, %r2;
	cvt.s64.s32 	%rd39, %r42;
	add.s64 	%rd40, %rd39, %rd38;
	sub.s64 	%rd41, %rd40, %rd32;
	shl.b64 	%rd42, %rd41, 2;
	add.s64 	%rd43, %rd2, %rd42;
	ld.global.f32 	%f74, [%rd43+4];
	add.s64 	%rd44, %rd40, %rd32;
	shl.b64 	%rd45, %rd44, 2;
	add.s64 	%rd46, %rd2, %rd45;
	ld.global.f32 	%f75, [%rd46+4];
	ld.global.f32 	%f76, [%rd34];
	shl.b64 	%rd47, %rd40, 2;
	add.s64 	%rd48, %rd47, %rd2;
	ld.global.f32 	%f77, [%rd48+8];
	ld.global.f32 	%f78, [%rd48+4];
	add.f32 	%f79, %f74, %f75;
	add.f32 	%f80, %f79, %f76;
	add.f32 	%f81, %f80, %f77;
	mul.f32 	%f82, %f81, 0f3E800000;
	sub.f32 	%f83, %f78, %f82;
	abs.f32 	%f84, %f83;
	setp.gt.f32 	%p14, %f84, %f73;
	selp.f32 	%f101, %f84, %f73, %p14;
	add.s64 	%rd49, %rd1, %rd47;
	st.global.f32 	[%rd49+4], %f82;
	add.s32 	%r42, %r42, 2;
$L__BB0_9:
	and.b32  	%r34, %r17, 1;
	setp.eq.b32 	%p15, %r34, 1;
	not.pred 	%p16, %p15;
	@%p16 bra 	$L__BB0_11;
	add.s32 	%r35, %r42, %r2;
	sub.s32 	%r36, %r35, %r17;
	mul.wide.s32 	%rd50, %r36, 4;
	add.s64 	%rd51, %rd2, %rd50;
	ld.global.f32 	%f85, [%rd51];
	add.s32 	%r37, %r35, %r17;
	mul.wide.u32 	%rd52, %r37, 4;
	add.s64 	%rd53, %rd2, %rd52;
	ld.global.f32 	%f86, [%rd53];
	mul.wide.u32 	%rd54, %r17, 4;
	add.s64 	%rd55, %rd51, %rd54;
	ld.global.f32 	%f87, [%rd55+-4];
	mul.wide.u32 	%rd56, %r35, 4;
	add.s64 	%rd57, %rd2, %rd56;
	ld.global.f32 	%f88, [%rd57+4];
	ld.global.f32 	%f89, [%rd57];
	add.f32 	%f90, %f85, %f86;
	add.f32 	%f91, %f90, %f87;
	add.f32 	%f92, %f91, %f88;
	mul.f32 	%f93, %f92, 0f3E800000;
	sub.f32 	%f94, %f89, %f93;
	abs.f32 	%f95, %f94;
	setp.gt.f32 	%p17, %f95, %f101;
	selp.f32 	%f101, %f95, %f101, %p17;
	add.s64 	%rd58, %rd1, %rd56;
	st.global.f32 	[%rd58], %f93;
$L__BB0_11:
	ld.param.u64 	%rd62, [_Z12generateHeatiiPfS_S_f_param_4];
	cvta.to.global.u64 	%rd59, %rd62;
	mul.wide.u32 	%rd60, %r23, 4;
	add.s64 	%rd61, %rd59, %rd60;
	st.global.f32 	[%rd61], %f101;
$L__BB0_12:
	ret;

}


// ===== COMPILED SASS (sm_100) =====

	.target	sm_100

	.elftype	@"ET_EXEC"


//--------------------- .note.nv.tkinfo           --------------------------
	.section	.note.nv.tkinfo,"",@"SHT_NOTE"
	.sectionflags	@"SHF_NOTE_NV_TKINFO"
	.tkinfo
        /*0018*/ 	.word	0x00000002
        /*0030*/ 	.string	""
        /*0030*/ 	.string	"ptxas"
        /*0030*/ 	.string	"Cuda compilation tools, release 13.0, V13.0.88"
        /*0030*/ 	.string	"Build cuda_13.0.r13.0/compiler.36424714_0"
        /*0030*/ 	.string	"-arch sm_100 -m 64 "



//--------------------- .note.nv.cuinfo           --------------------------
	.section	.note.nv.cuinfo,"",@"SHT_NOTE"
	.sectionflags	@"SHF_NOTE_NV_CUINFO"
        /*0018*/ 	.short	0x0002
        /*001a*/ 	.short	0x0064
        /*001c*/ 	.short	0x0082
	.zero		2


//--------------------- .nv.info                  --------------------------
	.section	.nv.info,"",@"SHT_CUDA_INFO"
	.align	4


	//----- nvinfo : EIATTR_REGCOUNT
	.align		4
        /*0000*/ 	.byte	0x04, 0x2f
        /*0002*/ 	.short	(.L_1 - .L_0)
	.align		4
.L_0:
        /*0004*/ 	.word	index@(_Z12generateHeatiiPfS_S_f)
        /*0008*/ 	.word	0x0000001f


	//----- nvinfo : EIATTR_FRAME_SIZE
	.align		4
.L_1:
        /*000c*/ 	.byte	0x04, 0x11
        /*000e*/ 	.short	(.L_3 - .L_2)
	.align		4
.L_2:
        /*0010*/ 	.word	index@(_Z12generateHeatiiPfS_S_f)
        /*0014*/ 	.word	0x00000000


	//----- nvinfo : EIATTR_MIN_STACK_SIZE
	.align		4
.L_3:
        /*0018*/ 	.byte	0x04, 0x12
        /*001a*/ 	.short	(.L_5 - .L_4)
	.align		4
.L_4:
        /*001c*/ 	.word	index@(_Z12generateHeatiiPfS_S_f)
        /*0020*/ 	.word	0x00000000
.L_5:


//--------------------- .nv.compat                --------------------------
	.section	.nv.compat,"",@"SHT_CUDA_COMPAT_INFO"
	.align	4
        /*0000*/ 	.byte	0x02, 0x09, 0x00, 0x00, 0x02, 0x02, 0x01, 0x00, 0x02, 0x05, 0x05, 0x00, 0x03, 0x07, 0x01, 0x01
        /*0010*/ 	.byte	0x02, 0x03, 0x00, 0x00, 0x02, 0x06, 0x01, 0x00, 0x04, 0x0b, 0x08, 0x00, 0x09, 0x00, 0x00, 0x00
        /*0020*/ 	.byte	0x00, 0x00, 0x00, 0x00


//--------------------- .nv.info._Z12generateHeatiiPfS_S_f --------------------------
	.section	.nv.info._Z12generateHeatiiPfS_S_f,"",@"SHT_CUDA_INFO"
	.sectionflags	@""
	.align	4


	//----- nvinfo : EIATTR_CUDA_API_VERSION
	.align		4
        /*0000*/ 	.byte	0x04, 0x37
        /*0002*/ 	.short	(.L_7 - .L_6)
.L_6:
        /*0004*/ 	.word	0x00000082


	//----- nvinfo : EIATTR_KPARAM_INFO
	.align		4
.L_7:
        /*0008*/ 	.byte	0x04, 0x17
        /*000a*/ 	.short	(.L_9 - .L_8)
.L_8:
        /*000c*/ 	.word	0x00000000
        /*0010*/ 	.short	0x0005
        /*0012*/ 	.short	0x0020
        /*0014*/ 	.byte	0x00, 0xf0, 0x11, 0x00


	//----- nvinfo : EIATTR_KPARAM_INFO
	.align		4
.L_9:
        /*0018*/ 	.byte	0x04, 0x17
        /*001a*/ 	.short	(.L_11 - .L_10)
.L_10:
        /*001c*/ 	.word	0x00000000
        /*0020*/ 	.short	0x0004
        /*0022*/ 	.short	0x0018
        /*0024*/ 	.byte	0x00, 0xf5, 0x21, 0x00


	//----- nvinfo : EIATTR_KPARAM_INFO
	.align		4
.L_11:
        /*0028*/ 	.byte	0x04, 0x17
        /*002a*/ 	.short	(.L_13 - .L_12)
.L_12:
        /*002c*/ 	.word	0x00000000
        /*0030*/ 	.short	0x0003
        /*0032*/ 	.short	0x0010
        /*0034*/ 	.byte	0x00, 0xf5, 0x21, 0x00


	//----- nvinfo : EIATTR_KPARAM_INFO
	.align		4
.L_13:
        /*0038*/ 	.byte	0x04, 0x17
        /*003a*/ 	.short	(.L_15 - .L_14)
.L_14:
        /*003c*/ 	.word	0x00000000
        /*0040*/ 	.short	0x0002
        /*0042*/ 	.short	0x0008
        /*0044*/ 	.byte	0x00, 0xf5, 0x21, 0x00


	//----- nvinfo : EIATTR_KPARAM_INFO
	.align		4
.L_15:
        /*0048*/ 	.byte	0x04, 0x17
        /*004a*/ 	.short	(.L_17 - .L_16)
.L_16:
        /*004c*/ 	.word	0x00000000
        /*0050*/ 	.short	0x0001
        /*0052*/ 	.short	0x0004
        /*0054*/ 	.byte	0x00, 0xf0, 0x11, 0x00


	//----- nvinfo : EIATTR_KPARAM_INFO
	.align		4
.L_17:
        /*0058*/ 	.byte	0x04, 0x17
        /*005a*/ 	.short	(.L_19 - .L_18)
.L_18:
        /*005c*/ 	.word	0x00000000
        /*0060*/ 	.short	0x0000
        /*0062*/ 	.short	0x0000
        /*0064*/ 	.byte	0x00, 0xf0, 0x11, 0x00


	//----- nvinfo : EIATTR_SPARSE_MMA_MASK
	.align		4
.L_19:
        /*0068*/ 	.byte	0x03, 0x50
        /*006a*/ 	.short	0x0000


	//----- nvinfo : EIATTR_MAXREG_COUNT
	.align		4
        /*006c*/ 	.byte	0x03, 0x1b
        /*006e*/ 	.short	0x00ff


	//----- nvinfo : EIATTR_MERCURY_ISA_VERSION
	.align		4
        /*0070*/ 	.byte	0x03, 0x5f
        /*0072*/ 	.short	0x0101


	//----- nvinfo : EIATTR_VRC_CTA_INIT_COUNT
	.align		4
        /*0074*/ 	.byte	0x02, 0x4a
	.zero		1
	.zero		1


	//----- nvinfo : EIATTR_EXIT_INSTR_OFFSETS
	.align		4
        /*0078*/ 	.byte	0x04, 0x1c
        /*007a*/ 	.short	(.L_21 - .L_20)


	//   ....[0]....
.L_20:
        /*007c*/ 	.word	0x00000090


	//   ....[1]....
        /*0080*/ 	.word	0x00000d80


	//----- nvinfo : EIATTR_CBANK_PARAM_SIZE
	.align		4
.L_21:
        /*0084*/ 	.byte	0x03, 0x19
        /*0086*/ 	.short	0x0024


	//----- nvinfo : EIATTR_PARAM_CBANK
	.align		4
        /*0088*/ 	.byte	0x04, 0x0a
        /*008a*/ 	.short	(.L_23 - .L_22)
	.align		4
.L_22:
        /*008c*/ 	.word	index@(.nv.constant0._Z12generateHeatiiPfS_S_f)
        /*0090*/ 	.short	0x0380
        /*0092*/ 	.short	0x0024


	//----- nvinfo : EIATTR_SW_WAR
	.align		4
.L_23:
        /*0094*/ 	.byte	0x04, 0x36
        /*0096*/ 	.short	(.L_25 - .L_24)
.L_24:
        /*0098*/ 	.word	0x00000008
.L_25:


//--------------------- .nv.callgraph             --------------------------
	.section	.nv.callgraph,"",@"SHT_CUDA_CALLGRAPH"
	.align	4
	.sectionentsize	8
	.align		4
        /*0000*/ 	.word	0x00000000
	.align		4
        /*0004*/ 	.word	0xffffffff
	.align		4
        /*0008*/ 	.word	0x00000000
	.align		4
        /*000c*/ 	.word	0xfffffffe
	.align		4
        /*0010*/ 	.word	0x00000000
	.align		4
        /*0014*/ 	.word	0xfffffffd
	.align		4
        /*0018*/ 	.word	0x00000000
	.align		4
        /*001c*/ 	.word	0xfffffffc


//--------------------- .text._Z12generateHeatiiPfS_S_f --------------------------
	.section	.text._Z12generateHeatiiPfS_S_f,"ax",@progbits
	.align	128
        .global         _Z12generateHeatiiPfS_S_f
        .type           _Z12generateHeatiiPfS_S_f,@function
        .size           _Z12generateHeatiiPfS_S_f,(.L_x_5 - _Z12generateHeatiiPfS_S_f)
        .other          _Z12generateHeatiiPfS_S_f,@"STO_CUDA_ENTRY STV_DEFAULT"
_Z12generateHeatiiPfS_S_f:
.text._Z12generateHeatiiPfS_S_f:
[----:B------:R-:W-:Y:S01]  /*0000*/  LDC R1, c[0x0][0x37c] ;  /* 0x0000df00ff017b82 */ /* 0x000fe20000000800 */
[----:B------:R-:W0:Y:S07]  /*0010*/  S2R R3, SR_TID.X ;  /* 0x0000000000037919 */ /* 0x000e2e0000002100 */
[----:B------:R-:W0:Y:S01]  /*0020*/  S2UR UR5, SR_CTAID.X ;  /* 0x00000000000579c3 */ /* 0x000e220000002500 */
[----:B------:R-:W1:Y:S07]  /*0030*/  LDCU UR4, c[0x0][0x380] ;  /* 0x00007000ff0477ac */ /* 0x000e6e0008000800 */
[----:B------:R-:W0:Y:S01]  /*0040*/  LDC R0, c[0x0][0x360] ;  /* 0x0000d800ff007b82 */ /* 0x000e220000000800 */
[----:B-1----:R-:W-:Y:S01]  /*0050*/  UIADD3 UR4, UPT, UPT, UR4, -0x1, URZ ;  /* 0xffffffff04047890 */ /* 0x002fe2000fffe0ff */
[----:B0-----:R-:W-:-:S05]  /*0060*/  IMAD R0, R0, UR5, R3 ;  /* 0x0000000500007c24 */ /* 0x001fca000f8e0203 */
[----:B------:R-:W-:-:S04]  /*0070*/  ISETP.GE.AND P0, PT, R0, UR4, PT ;  /* 0x0000000400007c0c */ /* 0x000fc8000bf06270 */
[----:B------:R-:W-:-:S13]  /*0080*/  ISETP.LT.OR P0, PT, R0, 0x1, P0 ;  /* 0x000000010000780c */ /* 0x000fda0000701670 */
[----:B------:R-:W-:Y:S05]  /*0090*/  @P0 EXIT ;  /* 0x000000000000094d */ /* 0x000fea0003800000 */
[----:B------:R-:W0:Y:S01]  /*00a0*/  LDCU UR14, c[0x0][0x384] ;  /* 0x00007080ff0e77ac */ /* 0x000e220008000800 */
[----:B------:R-:W-:Y:S01]  /*00b0*/  HFMA2 R10, -RZ, RZ, 0, 0 ;  /* 0x00000000ff0a7431 */ /* 0x000fe200000001ff */
[----:B------:R-:W1:Y:S01]  /*00c0*/  LDCU.64 UR12, c[0x0][0x358] ;  /* 0x00006b00ff0c77ac */ /* 0x000e620008000a00 */
[----:B0-----:R-:W-:-:S09]  /*00d0*/  UISETP.GE.AND UP0, UPT, UR14, 0x3, UPT ;  /* 0x000000030e00788c */ /* 0x001fd2000bf06270 */
[----:B-1----:R-:W-:Y:S05]  /*00e0*/  BRA.U !UP0, `(.L_x_0) ;  /* 0x0000000d08187547 */ /* 0x002fea000b800000 */
[----:B------:R-:W-:Y:S02]  /*00f0*/  UIADD3 UR5, UPT, UPT, UR14, -0x3, URZ ;  /* 0xfffffffd0e057890 */ /* 0x000fe4000fffe0ff */
[----:B------:R-:W-:Y:S01]  /*0100*/  IMAD R11, R0, UR14, RZ ;  /* 0x0000000e000b7c24 */ /* 0x000fe2000f8e02ff */
[----:B------:R-:W-:Y:S01]  /*0110*/  MOV R10, RZ ;  /* 0x000000ff000a7202 */ /* 0x000fe20000000f00 */
[----:B------:R-:W-:Y:S01]  /*0120*/  UIADD3 UR4, UPT, UPT, UR14, -0x2, URZ ;  /* 0xfffffffe0e047890 */ /* 0x000fe2000fffe0ff */
[----:B------:R-:W-:Y:S01]  /*0130*/  MOV R9, 0x1 ;  /* 0x0000000100097802 */ /* 0x000fe20000000f00 */
[----:B------:R-:W-:-:S09]  /*0140*/  UISETP.GE.U32.AND UP0, UPT, UR5, 0x3, UPT ;  /* 0x000000030500788c */ /* 0x000fd2000bf06070 */
[----:B------:R-:W-:Y:S05]  /*0150*/  BRA.U !UP0, `(.L_x_1) ;  /* 0x0000000508947547 */ /* 0x000fea000b800000 */
[----:B------:R-:W0:Y:S01]  /*0160*/  LDCU.64 UR6, c[0x0][0x388] ;  /* 0x00007100ff0677ac */ /* 0x000e220008000a00 */
[----:B------:R-:W-:Y:S01]  /*0170*/  MOV R3, UR14 ;  /* 0x0000000e00037c02 */ /* 0x000fe20008000f00 */
[----:B------:R-:W-:Y:S01]  /*0180*/  VIADD R11, R11, 0x1 ;  /* 0x000000010b0b7836 */ /* 0x000fe20000000000 */
[----:B------:R-:W1:Y:S01]  /*0190*/  LDCU.64 UR16, c[0x0][0x388] ;  /* 0x00007100ff1077ac */ /* 0x000e620008000a00 */
[----:B------:R-:W-:Y:S02]  /*01a0*/  IMAD.MOV.U32 R10, RZ, RZ, RZ ;  /* 0x000000ffff0a7224 */ /* 0x000fe400078e00ff */
[----:B------:R-:W-:Y:S01]  /*01b0*/  IMAD R2, R0, R3, UR14 ;  /* 0x0000000e00027e24 */ /* 0x000fe2000f8e0203 */
[----:B------:R-:W-:Y:S01]  /*01c0*/  ULOP3.LUT UR8, UR4, 0xfffffffc, URZ, 0xc0, !UPT ;  /* 0xfffffffc04087892 */ /* 0x000fe2000f8ec0ff */
[----:B------:R-:W-:Y:S01]  /*01d0*/  IMAD.WIDE.U32 R14, R11, 0x4, RZ ;  /* 0x000000040b0e7825 */ /* 0x000fe200078e00ff */
[----:B------:R-:W-:Y:S02]  /*01e0*/  UIMAD.WIDE UR4, UR14, 0x4, URZ ;  /* 0x000000040e0478a5 */ /* 0x000fe4000f8e02ff */
[----:B------:R-:W-:Y:S01]  /*01f0*/  IADD3 R3, PT, PT, R2, 0x1, RZ ;  /* 0x0000000102037810 */ /* 0x000fe20007ffe0ff */
[----:B------:R-:W2:Y:S01]  /*0200*/  LDCU.64 UR18, c[0x0][0x390] ;  /* 0x00007200ff1277ac */ /* 0x000ea20008000a00 */
[----:B------:R-:W-:Y:S01]  /*0210*/  UIMAD.WIDE.U32 UR4, UR14, 0x4, -UR4 ;  /* 0x000000040e0478a5 */ /* 0x000fe2000f8e0804 */
[----:B0-----:R-:W-:Y:S01]  /*0220*/  MOV R16, UR6 ;  /* 0x0000000600107c02 */ /* 0x001fe20008000f00 */
[----:B------:R-:W-:Y:S01]  /*0230*/  UIADD3 UR10, UPT, UPT, -UR8, URZ, URZ ;  /* 0x000000ff080a7290 */ /* 0x000fe2000fffe1ff */
[----:B------:R-:W-:Y:S01]  /*0240*/  MOV R17, UR7 ;  /* 0x0000000700117c02 */ /* 0x000fe20008000f00 */
[----:B------:R-:W-:-:S02]  /*0250*/  UIMAD.WIDE.U32 UR6, UR14, 0x4, UR6 ;  /* 0x000000040e0678a5 */ /* 0x000fc4000f8e0006 */
[----:B-1----:R-:W-:Y:S01]  /*0260*/  UIADD3 UR11, UP0, UPT, UR4, UR16, URZ ;  /* 0x00000010040b7290 */ /* 0x002fe2000ff1e0ff */
[----:B------:R-:W-:Y:S02]  /*0270*/  IMAD.WIDE.U32 R16, R3, 0x4, R16 ;  /* 0x0000000403107825 */ /* 0x000fe400078e0010 */
[----:B------:R-:W-:Y:S01]  /*0280*/  UMOV UR4, URZ ;  /* 0x000000ff00047c82 */ /* 0x000fe20008000000 */
[----:B------:R-:W-:-:S12]  /*0290*/  UIADD3.X UR5, UPT, UPT, UR5, UR17, URZ, UP0, !UPT ;  /* 0x0000001105057290 */ /* 0x000fd800087fe4ff */
.L_x_2:
[----:B------:R-:W-:Y:S01]  /*02a0*/  UIMAD.WIDE UR8, UR14, 0x4, URZ ;  /* 0x000000040e0878a5 */ /* 0x000fe2000f8e02ff */
[----:B------:R-:W-:Y:S01]  /*02b0*/  MOV R18, UR11 ;  /* 0x0000000b00127c02 */ /* 0x000fe20008000f00 */
[----:B------:R-:W-:Y:S01]  /*02c0*/  IMAD.U32 R19, RZ, RZ, UR5 ;  /* 0x00000005ff137e24 */ /* 0x000fe2000f8e00ff */
[----:B------:R-:W3:Y:S01]  /*02d0*/  LDG.E R3, desc[UR12][R16.64] ;  /* 0x0000000c10037981 */ /* 0x000ee2000c1e1900 */
[----:B------:R-:W-:-:S04]  /*02e0*/  UIADD3 UR15, UP0, UPT, -UR8, UR16, URZ ;  /* 0x00000010080f7290 */ /* 0x000fc8000ff1e1ff */
[----:B------:R-:W-:Y:S02]  /*02f0*/  UIADD3.X UR8, UPT, UPT, ~UR9, UR17, URZ, UP0, !UPT ;  /* 0x0000001109087290 */ /* 0x000fe400087fe5ff */
[----:B------:R-:W-:-:S04]  /*0300*/  MOV R6, UR15 ;  /* 0x0000000f00067c02 */ /* 0x000fc80008000f00 */
[----:B------:R-:W-:Y:S01]  /*0310*/  MOV R7, UR8 ;  /* 0x0000000800077c02 */ /* 0x000fe20008000f00 */
[----:B------:R-:W-:-:S04]  /*0320*/  IMAD.WIDE R18, R11, 0x4, R18 ;  /* 0x000000040b127825 */ /* 0x000fc800078e0212 */
[----:B------:R-:W-:Y:S01]  /*0330*/  IMAD.WIDE R6, R11, 0x4, R6 ;  /* 0x000000040b067825 */ /* 0x000fe200078e0206 */
[----:B------:R-:W-:Y:S01]  /*0340*/  IADD3 R8, P0, PT, R14, UR16, RZ ;  /* 0x000000100e087c10 */ /* 0x000fe2000ff1e0ff */
[----:B------:R-:W4:Y:S04]  /*0350*/  LDG.E R18, desc[UR12][R18.64+-0x4] ;  /* 0xfffffc0c12127981 */ /* 0x000f28000c1e1900 */
[----:B------:R-:W3:Y:S01]  /*0360*/  LDG.E R2, desc[UR12][R6.64] ;  /* 0x0000000c06027981 */ /* 0x000ee2000c1e1900 */
[----:B------:R-:W-:-:S05]  /*0370*/  IADD3.X R9, PT, PT, R15, UR17, RZ, P0, !PT ;  /* 0x000000110f097c10 */ /* 0x000fca00087fe4ff */
[----:B------:R-:W5:Y:S01]  /*0380*/  LDG.E R5, desc[UR12][R8.64+0x4] ;  /* 0x0000040c08057981 */ /* 0x000f62000c1e1900 */
[----:B------:R-:W-:Y:S02]  /*0390*/  IADD3 R4, P1, PT, R14, UR6, RZ ;  /* 0x000000060e047c10 */ /* 0x000fe4000ff3e0ff */
[----:B------:R-:W-:Y:S02]  /*03a0*/  MOV R12, UR11 ;  /* 0x0000000b000c7c02 */ /* 0x000fe40008000f00 */
[----:B------:R-:W-:-:S03]  /*03b0*/  MOV R13, UR5 ;  /* 0x00000005000d7c02 */ /* 0x000fc60008000f00 */
[----:B------:R-:W-:-:S04]  /*03c0*/  IMAD.WIDE R12, R11, 0x4, R12 ;  /* 0x000000040b0c7825 */ /* 0x000fc800078e020c */
[----:B---3--:R-:W-:-:S04]  /*03d0*/  FADD R3, R2, R3 ;  /* 0x0000000302037221 */ /* 0x008fc80000000000 */
[----:B----4-:R-:W-:Y:S01]  /*03e0*/  FADD R20, R18, R3 ;  /* 0x0000000312147221 */ /* 0x010fe20000000000 */
[----:B--2---:R-:W-:Y:S01]  /*03f0*/  IADD3 R2, P0, PT, R14, UR18, RZ ;  /* 0x000000120e027c10 */ /* 0x004fe2000ff1e0ff */
[----:B------:R-:W2:Y:S02]  /*0400*/  LDG.E R18, desc[UR12][R8.64] ;  /* 0x0000000c08127981 */ /* 0x000ea4000c1e1900 */
[----:B-----5:R-:W-:Y:S01]  /*0410*/  FADD R20, R5, R20 ;  /* 0x0000001405147221 */ /* 0x020fe20000000000 */
[C---:B------:R-:W-:Y:S02]  /*0420*/  IADD3.X R3, PT, PT, R15.reuse, UR19, RZ, P0, !PT ;  /* 0x000000130f037c10 */ /* 0x040fe400087fe4ff */
[----:B------:R-:W-:Y:S01]  /*0430*/  IADD3.X R5, PT, PT, R15, UR7, RZ, P1, !PT ;  /* 0x000000070f057c10 */ /* 0x000fe20008ffe4ff */
[----:B------:R-:W-:-:S05]  /*0440*/  FMUL R19, R20, 0.25 ;  /* 0x3e80000014137820 */ /* 0x000fca0000400000 */
[----:B------:R2:W-:Y:S04]  /*0450*/  STG.E desc[UR12][R2.64], R19 ;  /* 0x0000001302007986 */ /* 0x0005e8000c10190c */
[----:B------:R-:W3:Y:S04]  /*0460*/  LDG.E R20, desc[UR12][R6.64+0x4] ;  /* 0x0000040c06147981 */ /* 0x000ee8000c1e1900 */
[----:B------:R-:W3:Y:S04]  /*0470*/  LDG.E R21, desc[UR12][R4.64+0x4] ;  /* 0x0000040c04157981 */ /* 0x000ee8000c1e1900 */
[----:B------:R-:W4:Y:S04]  /*0480*/  LDG.E R22, desc[UR12][R12.64] ;  /* 0x0000000c0c167981 */ /* 0x000f28000c1e1900 */
[----:B------:R-:W5:Y:S01]  /*0490*/  LDG.E R23, desc[UR12][R8.64+0x8] ;  /* 0x0000080c08177981 */ /* 0x000f62000c1e1900 */
[----:B---3--:R-:W-:-:S03]  /*04a0*/  FADD R21, R20, R21 ;  /* 0x0000001514157221 */ /* 0x008fc60000000000 */
[----:B------:R-:W3:Y:S01]  /*04b0*/  LDG.E R20, desc[UR12][R8.64+0x4] ;  /* 0x0000040c08147981 */ /* 0x000ee2000c1e1900 */
[----:B----4-:R-:W-:-:S04]  /*04c0*/  FADD R22, R22, R21 ;  /* 0x0000001516167221 */ /* 0x010fc80000000000 */
[----:B-----5:R-:W-:-:S04]  /*04d0*/  FADD R21, R23, R22 ;  /* 0x0000001617157221 */ /* 0x020fc80000000000 */
[----:B------:R-:W-:-:S05]  /*04e0*/  FMUL R21, R21, 0.25 ;  /* 0x3e80000015157820 */ /* 0x000fca0000400000 */
[----:B------:R3:W-:Y:S04]  /*04f0*/  STG.E desc[UR12][R2.64+0x4], R21 ;  /* 0x0000041502007986 */ /* 0x0007e8000c10190c */
[----:B------:R-:W4:Y:S04]  /*0500*/  LDG.E R22, desc[UR12][R6.64+0x8] ;  /* 0x0000080c06167981 */ /* 0x000f28000c1e1900 */
[----:B------:R-:W4:Y:S04]  /*0510*/  LDG.E R23, desc[UR12][R4.64+0x8] ;  /* 0x0000080c04177981 */ /* 0x000f28000c1e1900 */
[----:B------:R-:W5:Y:S04]  /*0520*/  LDG.E R24, desc[UR12][R12.64+0x4] ;  /* 0x0000040c0c187981 */ /* 0x000f68000c1e1900 */
[----:B------:R-:W2:Y:S01]  /*0530*/  LDG.E R25, desc[UR12][R8.64+0xc] ;  /* 0x00000c0c08197981 */ /* 0x000ea2000c1e1900 */
[----:B----4-:R-:W-:-:S03]  /*0540*/  FADD R23, R22, R23 ;  /* 0x0000001716177221 */ /* 0x010fc60000000000 */
[----:B------:R-:W4:Y:S01]  /*0550*/  LDG.E R22, desc[UR12][R8.64+0x8] ;  /* 0x0000080c08167981 */ /* 0x000f22000c1e1900 */
[----:B-----5:R-:W-:-:S04]  /*0560*/  FADD R24, R24, R23 ;  /* 0x0000001718187221 */ /* 0x020fc80000000000 */
[----:B--2---:R-:W-:-:S04]  /*0570*/  FADD R23, R25, R24 ;  /* 0x0000001819177221 */ /* 0x004fc80000000000 */
[----:B------:R-:W-:-:S05]  /*0580*/  FMUL R23, R23, 0.25 ;  /* 0x3e80000017177820 */ /* 0x000fca0000400000 */
[----:B------:R4:W-:Y:S04]  /*0590*/  STG.E desc[UR12][R2.64+0x8], R23 ;  /* 0x0000081702007986 */ /* 0x0009e8000c10190c */
[----:B------:R-:W2:Y:S04]  /*05a0*/  LDG.E R24, desc[UR12][R6.64+0xc] ;  /* 0x00000c0c06187981 */ /* 0x000ea8000c1e1900 */
[----:B------:R-:W2:Y:S04]  /*05b0*/  LDG.E R25, desc[UR12][R4.64+0xc] ;  /* 0x00000c0c04197981 */ /* 0x000ea8000c1e1900 */
[----:B------:R-:W5:Y:S04]  /*05c0*/  LDG.E R26, desc[UR12][R12.64+0x8] ;  /* 0x0000080c0c1a7981 */ /* 0x000f68000c1e1900 */
[----:B------:R-:W5:Y:S04]  /*05d0*/  LDG.E R27, desc[UR12][R8.64+0x10] ;  /* 0x0000100c081b7981 */ /* 0x000f68000c1e1900 */
[----:B------:R-:W5:Y:S01]  /*05e0*/  LDG.E R28, desc[UR12][R8.64+0xc] ;  /* 0x00000c0c081c7981 */ /* 0x000f62000c1e1900 */
[----:B------:R-:W-:Y:S01]  /*05f0*/  FADD R19, R18, -R19 ;  /* 0x8000001312137221 */ /* 0x000fe20000000000 */
[----:B---3--:R-:W-:-:S04]  /*0600*/  FADD R21, R20, -R21 ;  /* 0x8000001514157221 */ /* 0x008fc80000000000 */
[----:B------:R-:W-:-:S04]  /*0610*/  FSETP.GT.AND P0, PT, |R19|, R10, PT ;  /* 0x0000000a1300720b */ /* 0x000fc80003f04200 */
[----:B------:R-:W-:-:S04]  /*0620*/  FSEL R10, |R19|, R10, P0 ;  /* 0x0000000a130a7208 */ /* 0x000fc80000000200 */
[----:B------:R-:W-:Y:S01]  /*0630*/  FSETP.GT.AND P0, PT, |R21|, R10, PT ;  /* 0x0000000a1500720b */ /* 0x000fe20003f04200 */
[----:B------:R-:W-:-:S03]  /*0640*/  UIADD3 UR10, UPT, UPT, UR10, 0x4, URZ ;  /* 0x000000040a0a7890 */ /* 0x000fc6000fffe0ff */
[----:B------:R-:W-:Y:S01]  /*0650*/  FSEL R10, |R21|, R10, P0 ;  /* 0x0000000a150a7208 */ /* 0x000fe20000000200 */
[----:B------:R-:W-:Y:S01]  /*0660*/  UISETP.NE.AND UP0, UPT, UR10, URZ, UPT ;  /* 0x000000ff0a00728c */ /* 0x000fe2000bf05270 */
[----:B------:R-:W-:Y:S02]  /*0670*/  IADD3 R14, P2, PT, R14, 0x10, RZ ;  /* 0x000000100e0e7810 */ /* 0x000fe40007f5e0ff */
[----:B------:R-:W-:Y:S02]  /*0680*/  IADD3 R16, P1, PT, R16, 0x10, RZ ;  /* 0x0000001010107810 */ /* 0x000fe40007f3e0ff */
[----:B------:R-:W-:Y:S01]  /*0690*/  IADD3 R11, PT, PT, R11, 0x4, RZ ;  /* 0x000000040b0b7810 */ /* 0x000fe20007ffe0ff */
[----:B------:R-:W-:Y:S01]  /*06a0*/  IMAD.X R15, RZ, RZ, R15, P2 ;  /* 0x000000ffff0f7224 */ /* 0x000fe200010e060f */
[----:B------:R-:W-:Y:S01]  /*06b0*/  IADD3.X R17, PT, PT, RZ, R17, RZ, P1, !PT ;  /* 0x00000011ff117210 */ /* 0x000fe20000ffe4ff */
[----:B------:R-:W-:Y:S01]  /*06c0*/  UIADD3 UR4, UPT, UPT, UR4, 0x4, URZ ;  /* 0x0000000404047890 */ /* 0x000fe2000fffe0ff */
[----:B----4-:R-:W-:Y:S01]  /*06d0*/  FADD R23, R22, -R23 ;  /* 0x8000001716177221 */ /* 0x010fe20000000000 */
[----:B--2---:R-:W-:-:S04]  /*06e0*/  FADD R25, R24, R25 ;  /* 0x0000001918197221 */ /* 0x004fc80000000000 */
[----:B-----5:R-:W-:-:S04]  /*06f0*/  FADD R26, R26, R25 ;  /* 0x000000191a1a7221 */ /* 0x020fc80000000000 */
[----:B------:R-:W-:-:S04]  /*0700*/  FADD R26, R27, R26 ;  /* 0x0000001a1b1a7221 */ /* 0x000fc80000000000 */
[----:B------:R-:W-:-:S05]  /*0710*/  FMUL R5, R26, 0.25 ;  /* 0x3e8000001a057820 */ /* 0x000fca0000400000 */
[----:B------:R0:W-:Y:S01]  /*0720*/  STG.E desc[UR12][R2.64+0xc], R5 ;  /* 0x00000c0502007986 */ /* 0x0001e2000c10190c */
[----:B------:R-:W-:Y:S01]  /*0730*/  FSETP.GT.AND P0, PT, |R23|, R10, PT ;  /* 0x0000000a1700720b */ /* 0x000fe20003f04200 */
[----:B------:R-:W-:-:S03]  /*0740*/  FADD R7, R28, -R5 ;  /* 0x800000051c077221 */ /* 0x000fc60000000000 */
[----:B------:R-:W-:-:S04]  /*0750*/  FSEL R10, |R23|, R10, P0 ;  /* 0x0000000a170a7208 */ /* 0x000fc80000000200 */
[----:B------:R-:W-:-:S04]  /*0760*/  FSETP.GT.AND P0, PT, |R7|, R10, PT ;  /* 0x0000000a0700720b */ /* 0x000fc80003f04200 */
[----:B------:R-:W-:Y:S01]  /*0770*/  FSEL R10, |R7|, R10, P0 ;  /* 0x0000000a070a7208 */ /* 0x000fe20000000200 */
[----:B0-----:R-:W-:Y:S08]  /*0780*/  BRA.U UP0, `(.L_x_2) ;  /* 0xfffffff900c47547 */ /* 0x001ff0000b83ffff */
[----:B------:R-:W-:-:S06]  /*0790*/  UIADD3 UR4, UPT, UPT, UR4, 0x1, URZ ;  /* 0x0000000104047890 */ /* 0x000fcc000fffe0ff */
[----:B------:R-:W-:-:S07]  /*07a0*/  MOV R9, UR4 ;  /* 0x0000000400097c02 */ /* 0x000fce0008000f00 */
.L_x_1:
[----:B------:R-:W-:-:S04]  /*07b0*/  UIADD3 UR4, UPT, UPT, UR14, -0x2, URZ ;  /* 0xfffffffe0e047890 */ /* 0x000fc8000fffe0ff */
[----:B------:R-:W-:-:S04]  /*07c0*/  ULOP3.LUT UR4, UR4, 0x3, URZ, 0xc0, !UPT ;  /* 0x0000000304047892 */ /* 0x000fc8000f8ec0ff */
[----:B------:R-:W-:-:S09]  /*07d0*/  UISETP.NE.AND UP0, UPT, UR4, URZ, UPT ;  /* 0x000000ff0400728c */ /* 0x000fd2000bf05270 */
[----:B------:R-:W-:Y:S05]  /*07e0*/  BRA.U !UP0, `(.L_x_0) ;  /* 0x0000000508587547 */ /* 0x000fea000b800000 */
[----:B------:R-:W-:Y:S01]  /*07f0*/  UISETP.NE.AND UP0, UPT, UR4, 0x1, UPT ;  /* 0x000000010400788c */ /* 0x000fe2000bf05270 */
[----:B------:R-:W-:Y:S01]  /*0800*/  IMAD R8, R0, UR14, RZ ;  /* 0x0000000e00087c24 */ /* 0x000fe2000f8e02ff */
[----:B------:R-:W-:-:S04]  /*0810*/  ULOP3.LUT UR5, UR14, 0x1, URZ, 0xc0, !UPT ;  /* 0x000000010e057892 */ /* 0x000fc8000f8ec0ff */
[----:B------:R-:W-:-:S03]  /*0820*/  UISETP.NE.U32.AND UP1, UPT, UR5, 0x1, UPT ;  /* 0x000000010500788c */ /* 0x000fc6000bf25070 */
[----:B------:R-:W-:Y:S08]  /*0830*/  BRA.U !UP0, `(.L_x_3) ;  /* 0x0000000108e07547 */ /* 0x000ff0000b800000 */
[----:B------:R-:W0:Y:S01]  /*0840*/  LDC.64 R12, c[0x0][0x388] ;  /* 0x0000e200ff0c7b82 */ /* 0x000e220000000a00 */
[----:B------:R-:W-:Y:S01]  /*0850*/  IADD3 R5, PT, PT, R8, R9, RZ ;  /* 0x0000000908057210 */ /* 0x000fe20007ffe0ff */
[----:B------:R-:W1:Y:S01]  /*0860*/  LDCU.64 UR4, c[0x0][0x388] ;  /* 0x00007100ff0477ac */ /* 0x000e620008000a00 */
[----:B------:R-:W-:Y:S02]  /*0870*/  MOV R3, UR14 ;  /* 0x0000000e00037c02 */ /* 0x000fe40008000f00 */
[C---:B------:R-:W-:Y:S01]  /*0880*/  IADD3 R7, PT, PT, R5.reuse, -UR14, RZ ;  /* 0x8000000e05077c10 */ /* 0x040fe2000fffe0ff */
[----:B------:R-:W-:Y:S02]  /*0890*/  VIADD R19, R5, UR14 ;  /* 0x0000000e05137c36 */ /* 0x000fe40008000000 */
[----:B------:R-:W2:Y:S02]  /*08a0*/  LDC.64 R14, c[0x0][0x390] ;  /* 0x0000e400ff0e7b82 */ /* 0x000ea40000000a00 */
[----:B0-----:R-:W-:-:S04]  /*08b0*/  IMAD.WIDE R6, R7, 0x4, R12 ;  /* 0x0000000407067825 */ /* 0x001fc800078e020c */
[----:B------:R-:W-:-:S04]  /*08c0*/  IMAD.WIDE.U32 R18, R19, 0x4, R12 ;  /* 0x0000000413127825 */ /* 0x000fc800078e000c */
[----:B------:R-:W-:Y:S02]  /*08d0*/  IMAD.WIDE.U32 R2, R3, 0x4, R6 ;  /* 0x0000000403027825 */ /* 0x000fe400078e0006 */
[----:B------:R0:W3:Y:S04]  /*08e0*/  LDG.E R19, desc[UR12][R18.64] ;  /* 0x0000000c12137981 */ /* 0x0000e8000c1e1900 */
[----:B------:R4:W3:Y:S01]  /*08f0*/  LDG.E R6, desc[UR12][R6.64] ;  /* 0x0000000c06067981 */ /* 0x0008e2000c1e1900 */
[----:B------:R-:W-:-:S03]  /*0900*/  IMAD.WIDE.U32 R12, R5, 0x4, R12 ;  /* 0x00000004050c7825 */ /* 0x000fc600078e000c */
[----:B------:R-:W5:Y:S04]  /*0910*/  LDG.E R4, desc[UR12][R2.64+-0x4] ;  /* 0xfffffc0c02047981 */ /* 0x000f68000c1e1900 */
[----:B------:R-:W5:Y:S01]  /*0920*/  LDG.E R11, desc[UR12][R12.64+0x4] ;  /* 0x0000040c0c0b7981 */ /* 0x000f62000c1e1900 */
[----:B------:R-:W-:Y:S01]  /*0930*/  IADD3 R16, P0, PT, R8, R9, RZ ;  /* 0x0000000908107210 */ /* 0x000fe20007f1e0ff */
[----:B--2---:R-:W-:-:S03]  /*0940*/  IMAD.WIDE.U32 R14, R5, 0x4, R14 ;  /* 0x00000004050e7825 */ /* 0x004fc600078e000e */
[----:B------:R-:W-:Y:S02]  /*0950*/  LEA.HI.X.SX32 R17, R9, RZ, 0x1, P0 ;  /* 0x000000ff09117211 */ /* 0x000fe400000f0eff */
[C---:B------:R-:W-:Y:S02]  /*0960*/  IADD3 R20, P0, PT, R16.reuse, -UR14, RZ ;  /* 0x8000000e10147c10 */ /* 0x040fe4000ff1e0ff */
[----:B0-----:R-:W-:Y:S01]  /*0970*/  IADD3 R18, P1, PT, R16, UR14, RZ ;  /* 0x0000000e10127c10 */ /* 0x001fe2000ff3e0ff */
[----:B------:R-:W2:Y:S01]  /*0980*/  LDG.E R12, desc[UR12][R12.64] ;  /* 0x0000000c0c0c7981 */ /* 0x000ea2000c1e1900 */
[----:B----4-:R-:W-:Y:S01]  /*0990*/  IADD3.X R7, PT, PT, R17, -0x1, RZ, P0, !PT ;  /* 0xffffffff11077810 */ /* 0x010fe200007fe4ff */
[----:B---3--:R-:W-:Y:S01]  /*09a0*/  FADD R21, R6, R19 ;  /* 0x0000001306157221 */ /* 0x008fe20000000000 */
[----:B------:R-:W-:Y:S02]  /*09b0*/  IADD3.X R19, PT, PT, RZ, R17, RZ, P1, !PT ;  /* 0x00000011ff137210 */ /* 0x000fe40000ffe4ff */
[----:B-1----:R-:W-:Y:S01]  /*09c0*/  LEA R6, P0, R20, UR4, 0x2 ;  /* 0x0000000414067c11 */ /* 0x002fe2000f8010ff */
[----:B-----5:R-:W-:-:S03]  /*09d0*/  FADD R4, R4, R21 ;  /* 0x0000001504047221 */ /* 0x020fc60000000000 */
[----:B------:R-:W-:Y:S01]  /*09e0*/  LEA.HI.X R7, R20, UR5, R7, 0x2, P0 ;  /* 0x0000000514077c11 */ /* 0x000fe200080f1407 */
[----:B------:R-:W-:Y:S01]  /*09f0*/  FADD R11, R11, R4 ;  /* 0x000000040b0b7221 */ /* 0x000fe20000000000 */
[----:B------:R-:W-:Y:S02]  /*0a00*/  LEA R4, P1, R18, UR4, 0x2 ;  /* 0x0000000412047c11 */ /* 0x000fe4000f8210ff */
[----:B------:R-:W-:Y:S01]  /*0a10*/  SHF.L.U32 R20, R16, 0x2, RZ ;  /* 0x0000000210147819 */ /* 0x000fe200000006ff */
[----:B------:R-:W-:Y:S01]  /*0a20*/  FMUL R11, R11, 0.25 ;  /* 0x3e8000000b0b7820 */ /* 0x000fe20000400000 */
[----:B------:R-:W-:Y:S02]  /*0a30*/  LEA.HI.X R5, R18, UR5, R19, 0x2, P1 ;  /* 0x0000000512057c11 */ /* 0x000fe400088f1413 */
[----:B------:R-:W-:Y:S02]  /*0a40*/  SHF.L.U64.HI R21, R16, 0x2, R17 ;  /* 0x0000000210157819 */ /* 0x000fe40000010211 */
[----:B------:R0:W-:Y:S01]  /*0a50*/  STG.E desc[UR12][R14.64], R11 ;  /* 0x0000000b0e007986 */ /* 0x0001e2000c10190c */
[----:B------:R-:W-:-:S03]  /*0a60*/  IADD3 R16, P0, PT, R20, UR4, RZ ;  /* 0x0000000414107c10 */ /* 0x000fc6000ff1e0ff */
[----:B------:R-:W3:Y:S01]  /*0a70*/  LDG.E R6, desc[UR12][R6.64+0x4] ;  /* 0x0000040c06067981 */ /* 0x000ee2000c1e1900 */
[----:B------:R-:W-:Y:S01]  /*0a80*/  IADD3.X R17, PT, PT, R21, UR5, RZ, P0, !PT ;  /* 0x0000000515117c10 */ /* 0x000fe200087fe4ff */
[----:B------:R-:W0:Y:S02]  /*0a90*/  LDCU.64 UR4, c[0x0][0x390] ;  /* 0x00007200ff0477ac */ /* 0x000e240008000a00 */
[----:B------:R-:W3:Y:S04]  /*0aa0*/  LDG.E R5, desc[UR12][R4.64+0x4] ;  /* 0x0000040c04057981 */ /* 0x000ee8000c1e1900 */
[----:B------:R-:W4:Y:S04]  /*0ab0*/  LDG.E R2, desc[UR12][R2.64] ;  /* 0x0000000c02027981 */ /* 0x000f28000c1e1900 */
[----:B------:R-:W5:Y:S04]  /*0ac0*/  LDG.E R18, desc[UR12][R16.64+0x8] ;  /* 0x0000080c10127981 */ /* 0x000f68000c1e1900 */
[----:B------:R-:W5:Y:S01]  /*0ad0*/  LDG.E R19, desc[UR12][R16.64+0x4] ;  /* 0x0000040c10137981 */ /* 0x000f62000c1e1900 */
[----:B0-----:R-:W-:-:S04]  /*0ae0*/  IADD3 R14, P0, PT, R20, UR4, RZ ;  /* 0x00000004140e7c10 */ /* 0x001fc8000ff1e0ff */
[----:B------:R-:W-:Y:S01]  /*0af0*/  IADD3.X R15, PT, PT, R21, UR5, RZ, P0, !PT ;  /* 0x00000005150f7c10 */ /* 0x000fe200087fe4ff */
[----:B--2---:R-:W-:-:S05]  /*0b00*/  FADD R11, R12, -R11 ;  /* 0x8000000b0c0b7221 */ /* 0x004fca0000000000 */
[----:B------:R-:W-:-:S04]  /*0b10*/  FSETP.GT.AND P0, PT, |R11|, R10, PT ;  /* 0x0000000a0b00720b */ /* 0x000fc80003f04200 */
[----:B------:R-:W-:Y:S01]  /*0b20*/  FSEL R10, |R11|, R10, P0 ;  /* 0x0000000a0b0a7208 */ /* 0x000fe20000000200 */
[----:B------:R-:W-:Y:S02]  /*0b30*/  VIADD R9, R9, 0x2 ;  /* 0x0000000209097836 */ /* 0x000fe40000000000 */
[----:B---3--:R-:W-:-:S04]  /*0b40*/  FADD R13, R6, R5 ;  /* 0x00000005060d7221 */ /* 0x008fc80000000000 */
[----:B----4-:R-:W-:-:S04]  /*0b50*/  FADD R13, R2, R13 ;  /* 0x0000000d020d7221 */ /* 0x010fc80000000000 */
[----:B-----5:R-:W-:-:S04]  /*0b60*/  FADD R13, R18, R13 ;  /* 0x0000000d120d7221 */ /* 0x020fc80000000000 */
[----:B------:R-:W-:-:S05]  /*0b70*/  FMUL R13, R13, 0.25 ;  /* 0x3e8000000d0d7820 */ /* 0x000fca0000400000 */
[----:B------:R0:W-:Y:S01]  /*0b80*/  STG.E desc[UR12][R14.64+0x4], R13 ;  /* 0x0000040d0e007986 */ /* 0x0001e2000c10190c */
[----:B------:R-:W-:-:S05]  /*0b90*/  FADD R19, R19, -R13 ;  /* 0x8000000d13137221 */ /* 0x000fca0000000000 */
[----:B------:R-:W-:-:S04]  /*0ba0*/  FSETP.GT.AND P0, PT, |R19|, R10, PT ;  /* 0x0000000a1300720b */ /* 0x000fc80003f04200 */
[----:B------:R-:W-:-:S09]  /*0bb0*/  FSEL R10, |R19|, R10, P0 ;  /* 0x0000000a130a7208 */ /* 0x000fd20000000200 */
.L_x_3:
[----:B------:R-:W-:Y:S05]  /*0bc0*/  BRA.U UP1, `(.L_x_0) ;  /* 0x0000000101607547 */ /* 0x000fea000b800000 */
[----:B0-----:R-:W0:Y:S01]  /*0bd0*/  LDC.64 R12, c[0x0][0x388] ;  /* 0x0000e200ff0c7b82 */ /* 0x001e220000000a00 */
[----:B------:R-:W-:Y:S02]  /*0be0*/  IADD3 R11, PT, PT, R8, R9, RZ ;  /* 0x00000009080b7210 */ /* 0x000fe40007ffe0ff */
[----:B------:R-:W-:Y:S02]  /*0bf0*/  MOV R7, UR14 ;  /* 0x0000000e00077c02 */ /* 0x000fe40008000f00 */
[C---:B------:R-:W-:Y:S02]  /*0c00*/  IADD3 R3, PT, PT, R11.reuse, -UR14, RZ ;  /* 0x8000000e0b037c10 */ /* 0x040fe4000fffe0ff */
[----:B------:R-:W-:-:S03]  /*0c10*/  IADD3 R5, PT, PT, R11, UR14, RZ ;  /* 0x0000000e0b057c10 */ /* 0x000fc6000fffe0ff */
[----:B0-----:R-:W-:-:S04]  /*0c20*/  IMAD.WIDE R2, R3, 0x4, R12 ;  /* 0x0000000403027825 */ /* 0x001fc800078e020c */
[----:B------:R-:W-:-:S04]  /*0c30*/  IMAD.WIDE.U32 R4, R5, 0x4, R12 ;  /* 0x0000000405047825 */ /* 0x000fc800078e000c */
[----:B------:R-:W-:Y:S02]  /*0c40*/  IMAD.WIDE.U32 R6, R7, 0x4, R2 ;  /* 0x0000000407067825 */ /* 0x000fe400078e0002 */
[----:B------:R-:W2:Y:S04]  /*0c50*/  LDG.E R5, desc[UR12][R4.64] ;  /* 0x0000000c04057981 */ /* 0x000ea8000c1e1900 */
[----:B------:R-:W2:Y:S01]  /*0c60*/  LDG.E R2, desc[UR12][R2.64] ;  /* 0x0000000c02027981 */ /* 0x000ea2000c1e1900 */
[C---:B------:R-:W-:Y:S02]  /*0c70*/  IMAD.WIDE.U32 R8, R11.reuse, 0x4, R12 ;  /* 0x000000040b087825 */ /* 0x040fe400078e000c */
[----:B------:R-:W0:Y:S01]  /*0c80*/  LDC.64 R12, c[0x0][0x390] ;  /* 0x0000e400ff0c7b82 */ /* 0x000e220000000a00 */
[----:B------:R-:W3:Y:S04]  /*0c90*/  LDG.E R6, desc[UR12][R6.64+-0x4] ;  /* 0xfffffc0c06067981 */ /* 0x000ee8000c1e1900 */
[----:B------:R-:W4:Y:S04]  /*0ca0*/  LDG.E R14, desc[UR12][R8.64+0x4] ;  /* 0x0000040c080e7981 */ /* 0x000f28000c1e1900 */
[----:B------:R-:W5:Y:S01]  /*0cb0*/  LDG.E R15, desc[UR12][R8.64] ;  /* 0x0000000c080f7981 */ /* 0x000f62000c1e1900 */
[----:B--2---:R-:W-:Y:S01]  /*0cc0*/  FADD R17, R2, R5 ;  /* 0x0000000502117221 */ /* 0x004fe20000000000 */
[----:B0-----:R-:W-:-:S04]  /*0cd0*/  IMAD.WIDE.U32 R4, R11, 0x4, R12 ;  /* 0x000000040b047825 */ /* 0x001fc800078e000c */
[----:B---3--:R-:W-:-:S04]  /*0ce0*/  FADD R17, R6, R17 ;  /* 0x0000001106117221 */ /* 0x008fc80000000000 */
[----:B----4-:R-:W-:-:S04]  /*0cf0*/  FADD R14, R14, R17 ;  /* 0x000000110e0e7221 */ /* 0x010fc80000000000 */
[----:B------:R-:W-:-:S04]  /*0d00*/  FMUL R14, R14, 0.25 ;  /* 0x3e8000000e0e7820 */ /* 0x000fc80000400000 */
[----:B-----5:R-:W-:Y:S01]  /*0d10*/  FADD R15, R15, -R14 ;  /* 0x8000000e0f0f7221 */ /* 0x020fe20000000000 */
[----:B------:R1:W-:Y:S04]  /*0d20*/  STG.E desc[UR12][R4.64], R14 ;  /* 0x0000000e04007986 */ /* 0x0003e8000c10190c */
[----:B------:R-:W-:-:S04]  /*0d30*/  FSETP.GT.AND P0, PT, |R15|, R10, PT ;  /* 0x0000000a0f00720b */ /* 0x000fc80003f04200 */
[----:B------:R-:W-:-:S09]  /*0d40*/  FSEL R10, |R15|, R10, P0 ;  /* 0x0000000a0f0a7208 */ /* 0x000fd20000000200 */
.L_x_0:
[----:B------:R-:W2:Y:S02]  /*0d50*/  LDC.64 R2, c[0x0][0x398] ;  /* 0x0000e600ff027b82 */ /* 0x000ea40000000a00 */
[----:B--2---:R-:W-:-:S05]  /*0d60*/  IMAD.WIDE.U32 R2, R0, 0x4, R2 ;  /* 0x0000000400027825 */ /* 0x004fca00078e0002 */
[----:B------:R-:W-:Y:S01]  /*0d70*/  STG.E desc[UR12][R2.64], R10 ;  /* 0x0000000a02007986 */ /* 0x000fe2000c10190c */
[----:B------:R-:W-:Y:S05]  /*0d80*/  EXIT ;  /* 0x000000000000794d */ /* 0x000fea0003800000 */
.L_x_4:
[----:B------:R-:W-:-:S00]  /*0d90*/  BRA `(.L_x_4) ;  /* 0xfffffffc00fc7947 */ /* 0x000fc0000383ffff */
[----:B------:R-:W-:-:S00]  /*0da0*/  NOP ;  /* 0x0000000000007918 */ /* 0x000fc00000000000 */
        /* <DEDUP_REMOVED lines=13> */
.L_x_5:


//--------------------- .nv.shared.reserved.0     --------------------------
	.section	.nv.shared.reserved.0,"aw",@nobits
	.weak		__nv_reservedSMEM_offset_0_alias
	.size		__nv_reservedSMEM_offset_0_alias, 0, 64
	.other		__nv_reservedSMEM_offset_0_alias,@"STO_CUDA_RESERVED_SHARED STV_DEFAULT"
__nv_reservedSMEM_offset_0_alias:
	.zero		0
	.zero		64


//--------------------- .nv.constant0._Z12generateHeatiiPfS_S_f --------------------------
	.section	.nv.constant0._Z12generateHeatiiPfS_S_f,"a",@progbits
	.sectionflags	@""
	.align	4
.nv.constant0._Z12generateHeatiiPfS_S_f:
	.zero		932


//--------------------- SYMBOLS --------------------------

	.type		.nv.reservedSmem.offset0,@object
	.size		.nv.reservedSmem.offset0,0x4
